//
// Generated by NVIDIA NVVM Compiler
//
// Compiler Build ID: CL-36424714
// Cuda compilation tools, release 13.0, V13.0.88
// Based on NVVM 20.0.0
//

.version 9.0
.target sm_100
.address_size 64

	// .globl	_Z21transposeMatrixSharedPKfPfii
// _ZZ21transposeMatrixSharedPKfPfiiE4tile has been demoted

.visible .entry _Z21transposeMatrixSharedPKfPfii(
	.param .u64 .ptr .align 1 _Z21transposeMatrixSharedPKfPfii_param_0,
	.param .u64 .ptr .align 1 _Z21transposeMatrixSharedPKfPfii_param_1,
	.param .u32 _Z21transposeMatrixSharedPKfPfii_param_2,
	.param .u32 _Z21transposeMatrixSharedPKfPfii_param_3
)
{
	.reg .pred 	%p<7>;
	.reg .b32 	%r<25>;
	.reg .b32 	%f<3>;
	.reg .b64 	%rd<9>;
	// demoted variable
	.shared .align 4 .b8 _ZZ21transposeMatrixSharedPKfPfiiE4tile[4224];
	ld.param.u64 	%rd1, [_Z21transposeMatrixSharedPKfPfii_param_0];
	ld.param.u64 	%rd2, [_Z21transposeMatrixSharedPKfPfii_param_1];
	ld.param.u32 	%r9, [_Z21transposeMatrixSharedPKfPfii_param_2];
	ld.param.u32 	%r11, [_Z21transposeMatrixSharedPKfPfii_param_3];
	mov.u32 	%r12, %ctaid.x;
	shl.b32 	%r1, %r12, 5;
	mov.u32 	%r2, %tid.x;
	add.s32 	%r3, %r1, %r2;
	mov.u32 	%r13, %ctaid.y;
	shl.b32 	%r4, %r13, 5;
	mov.u32 	%r5, %tid.y;
	add.s32 	%r14, %r4, %r5;
	setp.ge.s32 	%p1, %r3, %r9;
	setp.ge.s32 	%p2, %r14, %r11;
	or.pred  	%p3, %p1, %p2;
	@%p3 bra 	$L__BB0_2;
	cvta.to.global.u64 	%rd3, %rd1;
	mad.lo.s32 	%r15, %r9, %r14, %r3;
	mul.wide.s32 	%rd4, %r15, 4;
	add.s64 	%rd5, %rd3, %rd4;
	ld.global.f32 	%f1, [%rd5];
	mov.u32 	%r16, _ZZ21transposeMatrixSharedPKfPfiiE4tile;
	mad.lo.s32 	%r17, %r5, 132, %r16;
	shl.b32 	%r18, %r2, 2;
	add.s32 	%r19, %r17, %r18;
	st.shared.f32 	[%r19], %f1;
$L__BB0_2:
	bar.sync 	0;
	add.s32 	%r7, %r4, %r2;
	add.s32 	%r8, %r1, %r5;
	setp.ge.s32 	%p4, %r7, %r11;
	setp.ge.s32 	%p5, %r8, %r9;
	or.pred  	%p6, %p5, %p4;
	@%p6 bra 	$L__BB0_4;
	mad.lo.s32 	%r20, %r11, %r8, %r7;
	mov.u32 	%r21, _ZZ21transposeMatrixSharedPKfPfiiE4tile;
	mad.lo.s32 	%r22, %r2, 132, %r21;
	shl.b32 	%r23, %r5, 2;
	add.s32 	%r24, %r22, %r23;
	ld.shared.f32 	%f2, [%r24];
	cvta.to.global.u64 	%rd6, %rd2;
	mul.wide.s32 	%rd7, %r20, 4;
	add.s64 	%rd8, %rd6, %rd7;
	st.global.f32 	[%rd8], %f2;
$L__BB0_4:
	ret;

}


// ===== COMPILED SASS (sm_100) =====

	.target	sm_100

	.elftype	@"ET_EXEC"


//--------------------- .note.nv.tkinfo           --------------------------
	.section	.note.nv.tkinfo,"",@"SHT_NOTE"
	.sectionflags	@"SHF_NOTE_NV_TKINFO"
	.tkinfo
        /*0018*/ 	.word	0x00000002
        /*0030*/ 	.string	""
        /*0030*/ 	.string	"ptxas"
        /*0030*/ 	.string	"Cuda compilation tools, release 13.0, V13.0.88"
        /*0030*/ 	.string	"Build cuda_13.0.r13.0/compiler.36424714_0"
        /*0030*/ 	.string	"-arch sm_100 -m 64 "



//--------------------- .note.nv.cuinfo           --------------------------
	.section	.note.nv.cuinfo,"",@"SHT_NOTE"
	.sectionflags	@"SHF_NOTE_NV_CUINFO"
        /*0018*/ 	.short	0x0002
        /*001a*/ 	.short	0x0064
        /*001c*/ 	.short	0x0082
	.zero		2


//--------------------- .nv.info                  --------------------------
	.section	.nv.info,"",@"SHT_CUDA_INFO"
	.align	4


	//----- nvinfo : EIATTR_REGCOUNT
	.align		4
        /*0000*/ 	.byte	0x04, 0x2f
        /*0002*/ 	.short	(.L_1 - .L_0)
	.align		4
.L_0:
        /*0004*/ 	.word	index@(_Z21transposeMatrixSharedPKfPfii)
        /*0008*/ 	.word	0x0000000c


	//----- nvinfo : EIATTR_FRAME_SIZE
	.align		4
.L_1:
        /*000c*/ 	.byte	0x04, 0x11
        /*000e*/ 	.short	(.L_3 - .L_2)
	.align		4
.L_2:
        /*0010*/ 	.word	index@(_Z21transposeMatrixSharedPKfPfii)
        /*0014*/ 	.word	0x00000000


	//----- nvinfo : EIATTR_MIN_STACK_SIZE
	.align		4
.L_3:
        /*0018*/ 	.byte	0x04, 0x12
        /*001a*/ 	.short	(.L_5 - .L_4)
	.align		4
.L_4:
        /*001c*/ 	.word	index@(_Z21transposeMatrixSharedPKfPfii)
        /*0020*/ 	.word	0x00000000
.L_5:


//--------------------- .nv.compat                --------------------------
	.section	.nv.compat,"",@"SHT_CUDA_COMPAT_INFO"
	.align	4
        /*0000*/ 	.byte	0x02, 0x09, 0x00, 0x00, 0x02, 0x02, 0x01, 0x00, 0x02, 0x05, 0x05, 0x00, 0x03, 0x07, 0x01, 0x01
        /*0010*/ 	.byte	0x02, 0x03, 0x00, 0x00, 0x02, 0x06, 0x01, 0x00, 0x04, 0x0b, 0x08, 0x00, 0x09, 0x00, 0x00, 0x00
        /*0020*/ 	.byte	0x00, 0x00, 0x00, 0x00


//--------------------- .nv.info._Z21transposeMatrixSharedPKfPfii --------------------------
	.section	.nv.info._Z21transposeMatrixSharedPKfPfii,"",@"SHT_CUDA_INFO"
	.sectionflags	@""
	.align	4


	//----- nvinfo : EIATTR_CUDA_API_VERSION
	.align		4
        /*0000*/ 	.byte	0x04, 0x37
        /*0002*/ 	.short	(.L_7 - .L_6)
.L_6:
        /*0004*/ 	.word	0x00000082


	//----- nvinfo : EIATTR_KPARAM_INFO
	.align		4
.L_7:
        /*0008*/ 	.byte	0x04, 0x17
        /*000a*/ 	.short	(.L_9 - .L_8)
.L_8:
        /*000c*/ 	.word	0x00000000
        /*0010*/ 	.short	0x0003
        /*0012*/ 	.short	0x0014
        /*0014*/ 	.byte	0x00, 0xf0, 0x11, 0x00


	//----- nvinfo : EIATTR_KPARAM_INFO
	.align		4
.L_9:
        /*0018*/ 	.byte	0x04, 0x17
        /*001a*/ 	.short	(.L_11 - .L_10)
.L_10:
        /*001c*/ 	.word	0x00000000
        /*0020*/ 	.short	0x0002
        /*0022*/ 	.short	0x0010
        /*0024*/ 	.byte	0x00, 0xf0, 0x11, 0x00


	//----- nvinfo : EIATTR_KPARAM_INFO
	.align		4
.L_11:
        /*0028*/ 	.byte	0x04, 0x17
        /*002a*/ 	.short	(.L_13 - .L_12)
.L_12:
        /*002c*/ 	.word	0x00000000
        /*0030*/ 	.short	0x0001
        /*0032*/ 	.short	0x0008
        /*0034*/ 	.byte	0x00, 0xf5, 0x21, 0x00


	//----- nvinfo : EIATTR_KPARAM_INFO
	.align		4
.L_13:
        /*0038*/ 	.byte	0x04, 0x17
        /*003a*/ 	.short	(.L_15 - .L_14)
.L_14:
        /*003c*/ 	.word	0x00000000
        /*0040*/ 	.short	0x0000
        /*0042*/ 	.short	0x0000
        /*0044*/ 	.byte	0x00, 0xf5, 0x21, 0x00


	//----- nvinfo : EIATTR_SPARSE_MMA_MASK
	.align		4
.L_15:
        /*0048*/ 	.byte	0x03, 0x50
        /*004a*/ 	.short	0x0000


	//----- nvinfo : EIATTR_MAXREG_COUNT
	.align		4
        /*004c*/ 	.byte	0x03, 0x1b
        /*004e*/ 	.short	0x00ff


	//----- nvinfo : EIATTR_NUM_BARRIERS
	.align		4
        /*0050*/ 	.byte	0x02, 0x4c
        /*0052*/ 	.byte	0x01
	.zero		1


	//----- nvinfo : EIATTR_MERCURY_ISA_VERSION
	.align		4
        /*0054*/ 	.byte	0x03, 0x5f
        /*0056*/ 	.short	0x0101


	//----- nvinfo : EIATTR_VRC_CTA_INIT_COUNT
	.align		4
        /*0058*/ 	.byte	0x02, 0x4a
	.zero		1
	.zero		1


	//----- nvinfo : EIATTR_EXIT_INSTR_OFFSETS
	.align		4
        /*005c*/ 	.byte	0x04, 0x1c
        /*005e*/ 	.short	(.L_17 - .L_16)


	//   ....[0]....
.L_16:
        /*0060*/ 	.word	0x000001a0


	//   ....[1]....
        /*0064*/ 	.word	0x00000250


	//----- nvinfo : EIATTR_CBANK_PARAM_SIZE
	.align		4
.L_17:
        /*0068*/ 	.byte	0x03, 0x19
        /*006a*/ 	.short	0x0018


	//----- nvinfo : EIATTR_PARAM_CBANK
	.align		4
        /*006c*/ 	.byte	0x04, 0x0a
        /*006e*/ 	.short	(.L_19 - .L_18)
	.align		4
.L_18:
        /*0070*/ 	.word	index@(.nv.constant0._Z21transposeMatrixSharedPKfPfii)
        /*0074*/ 	.short	0x0380
        /*0076*/ 	.short	0x0018


	//----- nvinfo : EIATTR_SW_WAR
	.align		4
.L_19:
        /*0078*/ 	.byte	0x04, 0x36
        /*007a*/ 	.short	(.L_21 - .L_20)
.L_20:
        /*007c*/ 	.word	0x00000008
.L_21:


//--------------------- .nv.callgraph             --------------------------
	.section	.nv.callgraph,"",@"SHT_CUDA_CALLGRAPH"
	.align	4
	.sectionentsize	8
	.align		4
        /*0000*/ 	.word	0x00000000
	.align		4
        /*0004*/ 	.word	0xffffffff
	.align		4
        /*0008*/ 	.word	0x00000000
	.align		4
        /*000c*/ 	.word	0xfffffffe
	.align		4
        /*0010*/ 	.word	0x00000000
	.align		4
        /*0014*/ 	.word	0xfffffffd
	.align		4
        /*0018*/ 	.word	0x00000000
	.align		4
        /*001c*/ 	.word	0xfffffffc


//--------------------- .text._Z21transposeMatrixSharedPKfPfii --------------------------
	.section	.text._Z21transposeMatrixSharedPKfPfii,"ax",@progbits
	.align	128
        .global         _Z21transposeMatrixSharedPKfPfii
        .type           _Z21transposeMatrixSharedPKfPfii,@function
        .size           _Z21transposeMatrixSharedPKfPfii,(.L_x_1 - _Z21transposeMatrixSharedPKfPfii)
        .other          _Z21transposeMatrixSharedPKfPfii,@"STO_CUDA_ENTRY STV_DEFAULT"
_Z21transposeMatrixSharedPKfPfii:
.text._Z21transposeMatrixSharedPKfPfii:
[----:B------:R-:W-:Y:S01]  /*0000*/  LDC R1, c[0x0][0x37c] ;  /* 0x0000df00ff017b82 */ /* 0x000fe20000000800 */
[----:B------:R-:W0:Y:S01]  /*0010*/  S2R R8, SR_TID.Y ;  /* 0x0000000000087919 */ /* 0x000e220000002200 */
[----:B------:R-:W1:Y:S01]  /*0020*/  LDCU.64 UR6, c[0x0][0x390] ;  /* 0x00007200ff0677ac */ /* 0x000e620008000a00 */
[----:B------:R-:W0:Y:S01]  /*0030*/  S2R R9, SR_CTAID.Y ;  /* 0x0000000000097919 */ /* 0x000e220000002600 */
[----:B------:R-:W2:Y:S01]  /*0040*/  LDCU.64 UR4, c[0x0][0x358] ;  /* 0x00006b00ff0477ac */ /* 0x000ea20008000a00 */
[----:B------:R-:W3:Y:S01]  /*0050*/  S2R R7, SR_CTAID.X ;  /* 0x0000000000077919 */ /* 0x000ee20000002500 */
[----:B------:R-:W3:Y:S01]  /*0060*/  S2R R6, SR_TID.X ;  /* 0x0000000000067919 */ /* 0x000ee20000002100 */
[----:B0-----:R-:W-:-:S05]  /*0070*/  IMAD R5, R9, 0x20, R8 ;  /* 0x0000002009057824 */ /* 0x001fca00078e0208 */
[----:B-1----:R-:W-:Y:S01]  /*0080*/  ISETP.GE.AND P0, PT, R5, UR7, PT ;  /* 0x0000000705007c0c */ /* 0x002fe2000bf06270 */
[----:B---3--:R-:W-:-:S05]  /*0090*/  IMAD R0, R7, 0x20, R6 ;  /* 0x0000002007007824 */ /* 0x008fca00078e0206 */
[----:B------:R-:W-:-:S13]  /*00a0*/  ISETP.GE.OR P0, PT, R0, UR6, P0 ;  /* 0x0000000600007c0c */ /* 0x000fda0008706670 */
[----:B------:R-:W0:Y:S01]  /*00b0*/  @!P0 LDC.64 R2, c[0x0][0x380] ;  /* 0x0000e000ff028b82 */ /* 0x000e220000000a00 */
[----:B------:R-:W-:-:S04]  /*00c0*/  @!P0 IMAD R5, R5, UR6, R0 ;  /* 0x0000000605058c24 */ /* 0x000fc8000f8e0200 */
[----:B0-----:R-:W-:-:S06]  /*00d0*/  @!P0 IMAD.WIDE R2, R5, 0x4, R2 ;  /* 0x0000000405028825 */ /* 0x001fcc00078e0202 */
[----:B--2---:R-:W2:Y:S01]  /*00e0*/  @!P0 LDG.E R2, desc[UR4][R2.64] ;  /* 0x0000000402028981 */ /* 0x004ea2000c1e1900 */
[----:B------:R-:W-:Y:S01]  /*00f0*/  @!P0 MOV R0, 0x400 ;  /* 0x0000040000008802 */ /* 0x000fe20000000f00 */
[----:B------:R-:W-:Y:S01]  /*0100*/  IMAD R7, R7, 0x20, R8 ;  /* 0x0000002007077824 */ /* 0x000fe200078e0208 */
[----:B------:R-:W-:Y:S01]  /*0110*/  LEA R4, R9, R6, 0x5 ;  /* 0x0000000609047211 */ /* 0x000fe200078e28ff */
[----:B------:R-:W0:Y:S03]  /*0120*/  @!P0 S2R R5, SR_CgaCtaId ;  /* 0x0000000000058919 */ /* 0x000e260000008800 */
[----:B------:R-:W-:-:S04]  /*0130*/  ISETP.GE.AND P1, PT, R4, UR7, PT ;  /* 0x0000000704007c0c */ /* 0x000fc8000bf26270 */
[----:B------:R-:W-:Y:S02]  /*0140*/  ISETP.GE.OR P1, PT, R7, UR6, P1 ;  /* 0x0000000607007c0c */ /* 0x000fe40008f26670 */
[----:B0-----:R-:W-:-:S05]  /*0150*/  @!P0 LEA R0, R5, R0, 0x18 ;  /* 0x0000000005008211 */ /* 0x001fca00078ec0ff */
[----:B------:R-:W-:-:S05]  /*0160*/  @!P0 IMAD R0, R8, 0x84, R0 ;  /* 0x0000008408008824 */ /* 0x000fca00078e0200 */
[----:B------:R-:W-:-:S05]  /*0170*/  @!P0 LEA R5, R6, R0, 0x2 ;  /* 0x0000000006058211 */ /* 0x000fca00078e10ff */
[----:B--2---:R0:W-:Y:S01]  /*0180*/  @!P0 STS [R5], R2 ;  /* 0x0000000205008388 */ /* 0x0041e20000000800 */
[----:B------:R-:W-:Y:S06]  /*0190*/  BAR.SYNC.DEFER_BLOCKING 0x0 ;  /* 0x0000000000007b1d */ /* 0x000fec0000010000 */
[----:B------:R-:W-:Y:S05]  /*01a0*/  @P1 EXIT ;  /* 0x000000000000194d */ /* 0x000fea0003800000 */
[----:B------:R-:W1:Y:S01]  /*01b0*/  S2R R3, SR_CgaCtaId ;  /* 0x0000000000037919 */ /* 0x000e620000008800 */
[----:B------:R-:W-:Y:S01]  /*01c0*/  MOV R0, 0x400 ;  /* 0x0000040000007802 */ /* 0x000fe20000000f00 */
[----:B------:R-:W-:-:S03]  /*01d0*/  IMAD R7, R7, UR7, R4 ;  /* 0x0000000707077c24 */ /* 0x000fc6000f8e0204 */
[----:B-1----:R-:W-:-:S05]  /*01e0*/  LEA R3, R3, R0, 0x18 ;  /* 0x0000000003037211 */ /* 0x002fca00078ec0ff */
[----:B------:R-:W-:Y:S02]  /*01f0*/  IMAD R0, R6, 0x84, R3 ;  /* 0x0000008406007824 */ /* 0x000fe400078e0203 */
[----:B0-----:R-:W0:Y:S02]  /*0200*/  LDC.64 R2, c[0x0][0x388] ;  /* 0x0000e200ff027b82 */ /* 0x001e240000000a00 */
[----:B------:R-:W-:-:S05]  /*0210*/  IMAD R0, R8, 0x4, R0 ;  /* 0x0000000408007824 */ /* 0x000fca00078e0200 */
[----:B------:R-:W1:Y:S01]  /*0220*/  LDS R5, [R0] ;  /* 0x0000000000057984 */ /* 0x000e620000000800 */
[----:B0-----:R-:W-:-:S05]  /*0230*/  IMAD.WIDE R2, R7, 0x4, R2 ;  /* 0x0000000407027825 */ /* 0x001fca00078e0202 */
[----:B-1----:R-:W-:Y:S01]  /*0240*/  STG.E desc[UR4][R2.64], R5 ;  /* 0x0000000502007986 */ /* 0x002fe2000c101904 */
[----:B------:R-:W-:Y:S05]  /*0250*/  EXIT ;  /* 0x000000000000794d */ /* 0x000fea0003800000 */
.L_x_0:
[----:B------:R-:W-:-:S00]  /*0260*/  BRA `(.L_x_0) ;  /* 0xfffffffc00fc7947 */ /* 0x000fc0000383ffff */
[----:B------:R-:W-:-:S00]  /*0270*/  NOP ;  /* 0x0000000000007918 */ /* 0x000fc00000000000 */
        /* <DEDUP_REMOVED lines=8> */
.L_x_1:


//--------------------- .nv.shared._Z21transposeMatrixSharedPKfPfii --------------------------
	.section	.nv.shared._Z21transposeMatrixSharedPKfPfii,"aw",@nobits
	.sectionflags	@""
	.align	4
.nv.shared._Z21transposeMatrixSharedPKfPfii:
	.zero		5248


//--------------------- .nv.shared.reserved.0     --------------------------
	.section	.nv.shared.reserved.0,"aw",@nobits
	.weak		__nv_reservedSMEM_offset_0_alias
	.size		__nv_reservedSMEM_offset_0_alias, 0, 64
	.other		__nv_reservedSMEM_offset_0_alias,@"STO_CUDA_RESERVED_SHARED STV_DEFAULT"
__nv_reservedSMEM_offset_0_alias:
	.zero		0
	.zero		64


//--------------------- .nv.constant0._Z21transposeMatrixSharedPKfPfii --------------------------
	.section	.nv.constant0._Z21transposeMatrixSharedPKfPfii,"a",@progbits
	.sectionflags	@""
	.align	4
.nv.constant0._Z21transposeMatrixSharedPKfPfii:
	.zero		920


//--------------------- SYMBOLS --------------------------

	.type		.nv.reservedSmem.offset0,@object
	.size		.nv.reservedSmem.offset0,0x4
	.type		.nv.reservedSmem.cap,@object
	.size		.nv.reservedSmem.cap,0x4
